	.headerflags	@"EF_CUDA_TEXMODE_UNIFIED EF_CUDA_64BIT_ADDRESS EF_CUDA_SM80 EF_CUDA_VIRTUAL_SM(EF_CUDA_SM80)"
	.elftype	@"ET_EXEC"


//--------------------- .nv.info                  --------------------------
	.section	.nv.info,"",@"SHT_CUDA_INFO"
	.align	4


	//----- nvinfo : EIATTR_REGCOUNT
	.align		4
        /*0000*/ 	.byte	0x04, 0x2f
        /*0002*/ 	.short	(.L_1 - .L_0)
	.align		4
.L_0:
        /*0004*/ 	.word	index@(candidate2)
        /*0008*/ 	.word	0x0000003e


	//----- nvinfo : EIATTR_MAX_STACK_SIZE
	.align		4
.L_1:
        /*000c*/ 	.byte	0x04, 0x23
        /*000e*/ 	.short	(.L_3 - .L_2)
	.align		4
.L_2:
        /*0010*/ 	.word	index@(candidate2)
        /*0014*/ 	.word	0x00000000


	//----- nvinfo : EIATTR_MIN_STACK_SIZE
	.align		4
.L_3:
        /*0018*/ 	.byte	0x04, 0x12
        /*001a*/ 	.short	(.L_5 - .L_4)
	.align		4
.L_4:
        /*001c*/ 	.word	index@(candidate2)
        /*0020*/ 	.word	0x00000000


	//----- nvinfo : EIATTR_FRAME_SIZE
	.align		4
.L_5:
        /*0024*/ 	.byte	0x04, 0x11
        /*0026*/ 	.short	(.L_7 - .L_6)
	.align		4
.L_6:
        /*0028*/ 	.word	index@(candidate2)
        /*002c*/ 	.word	0x00000000
.L_7:


//--------------------- .nv.info.candidate2       --------------------------
	.section	.nv.info.candidate2,"",@"SHT_CUDA_INFO"
	.align	4


	//----- nvinfo : EIATTR_CUDA_API_VERSION
	.align		4
        /*0000*/ 	.byte	0x04, 0x37
        /*0002*/ 	.short	(.L_9 - .L_8)
.L_8:
        /*0004*/ 	.word	0x00000075


	//----- nvinfo : EIATTR_SW2861232_WAR
	.align		4
.L_9:
        /*0008*/ 	.byte	0x01, 0x35
	.zero		2


	//----- nvinfo : EIATTR_PARAM_CBANK
	.align		4
        /*000c*/ 	.byte	0x04, 0x0a
        /*000e*/ 	.short	(.L_11 - .L_10)
	.align		4
.L_10:
        /*0010*/ 	.word	index@(.nv.constant0.candidate2)
        /*0014*/ 	.short	0x0160
        /*0016*/ 	.short	0x0018


	//----- nvinfo : EIATTR_CBANK_PARAM_SIZE
	.align		4
.L_11:
        /*0018*/ 	.byte	0x03, 0x19
        /*001a*/ 	.short	0x0018


	//----- nvinfo : EIATTR_KPARAM_INFO
	.align		4
        /*001c*/ 	.byte	0x04, 0x17
        /*001e*/ 	.short	(.L_13 - .L_12)
.L_12:
        /*0020*/ 	.word	0x00000000
        /*0024*/ 	.short	0x0002
        /*0026*/ 	.short	0x0010
        /*0028*/ 	.byte	0x00, 0xf0, 0x21, 0x00


	//----- nvinfo : EIATTR_KPARAM_INFO
	.align		4
.L_13:
        /*002c*/ 	.byte	0x04, 0x17
        /*002e*/ 	.short	(.L_15 - .L_14)
.L_14:
        /*0030*/ 	.word	0x00000000
        /*0034*/ 	.short	0x0001
        /*0036*/ 	.short	0x0008
        /*0038*/ 	.byte	0x00, 0xf0, 0x21, 0x00


	//----- nvinfo : EIATTR_KPARAM_INFO
	.align		4
.L_15:
        /*003c*/ 	.byte	0x04, 0x17
        /*003e*/ 	.short	(.L_17 - .L_16)
.L_16:
        /*0040*/ 	.word	0x00000000
        /*0044*/ 	.short	0x0000
        /*0046*/ 	.short	0x0000
        /*0048*/ 	.byte	0x00, 0xf0, 0x21, 0x00


	//----- nvinfo : EIATTR_MAXREG_COUNT
	.align		4
.L_17:
        /*004c*/ 	.byte	0x03, 0x1b
        /*004e*/ 	.short	0x00ff


	//----- nvinfo : EIATTR_EXIT_INSTR_OFFSETS
	.align		4
        /*0050*/ 	.byte	0x04, 0x1c
        /*0052*/ 	.short	(.L_19 - .L_18)


	//   ....[0]....
.L_18:
        /*0054*/ 	.word	0x00001aa0


	//----- nvinfo : EIATTR_MAX_THREADS
	.align		4
.L_19:
        /*0058*/ 	.byte	0x04, 0x05
        /*005a*/ 	.short	(.L_21 - .L_20)
.L_20:
        /*005c*/ 	.word	0x000000e0
        /*0060*/ 	.word	0x00000001
        /*0064*/ 	.word	0x00000001
.L_21:


//--------------------- .nv.rel.action            --------------------------
	.section	.nv.rel.action,"",@"SHT_CUDA_RELOCINFO"
	.align	8
	.sectionentsize	8
        /*0000*/ 	.byte	0x4b, 0x00, 0x00, 0x00, 0x00, 0x00, 0x00, 0x00, 0x00, 0x02, 0x02, 0x08, 0x10, 0x0a, 0x2f, 0x22
        /* <DEDUP_REMOVED lines=13> */


//--------------------- .nv.constant0.candidate2  --------------------------
	.section	.nv.constant0.candidate2,"a",@progbits
	.align	4
.nv.constant0.candidate2:
	.zero		376


//--------------------- .text.candidate2          --------------------------
	.section	.text.candidate2,"ax",@progbits
	.sectionflags	@"SHF_BARRIERS=1"
	.sectioninfo	@"SHI_REGISTERS=62"
	.align	128
        .global         candidate2
        .type           candidate2,@function
        .size           candidate2,(.L_x_3 - candidate2)
        .other          candidate2,@"STO_CUDA_ENTRY STV_DEFAULT"
candidate2:
.text.candidate2:
[----:B------:R-:W-:-:S02]  /*0000*/  MOV R1, c[0x0][0x28] ;  /* 0x00000a0000017a02 */ /* 0x000fc40000000f00 */
[----:B------:R-:W0:Y:S01]  /*0010*/  S2R R0, SR_TID.X ;  /* 0x0000000000007919 */ /* 0x000e220000002100 */
[----:B------:R-:W-:Y:S01]  /*0020*/  HFMA2.MMA R4, -RZ, RZ, 0, 0 ;  /* 0x00000000ff047435 */ /* 0x000fe200000001ff */
[----:B------:R-:W-:Y:S01]  /*0030*/  MOV R44, RZ ;  /* 0x000000ff002c7202 */ /* 0x000fe20000000f00 */
[----:B------:R-:W-:Y:S01]  /*0040*/  HFMA2.MMA R2, -RZ, RZ, 0, 0 ;  /* 0x00000000ff027435 */ /* 0x000fe200000001ff */
[----:B------:R-:W1:Y:S01]  /*0050*/  S2R R3, SR_CTAID.X ;  /* 0x0000000000037919 */ /* 0x000e620000002500 */
[----:B------:R-:W-:Y:S01]  /*0060*/  HFMA2.MMA R59, -RZ, RZ, 0, 0 ;  /* 0x00000000ff3b7435 */ /* 0x000fe200000001ff */
[----:B------:R-:W-:Y:S01]  /*0070*/  CS2R R52, SRZ ;  /* 0x0000000000347805 */ /* 0x000fe2000001ff00 */
[----:B------:R-:W-:Y:S01]  /*0080*/  CS2R R14, SRZ ;  /* 0x00000000000e7805 */ /* 0x000fe2000001ff00 */
[----:B------:R-:W-:Y:S01]  /*0090*/  CS2R R10, SRZ ;  /* 0x00000000000a7805 */ /* 0x000fe2000001ff00 */
[----:B------:R-:W-:Y:S01]  /*00a0*/  CS2R R34, SRZ ;  /* 0x0000000000227805 */ /* 0x000fe2000001ff00 */
[----:B------:R-:W-:Y:S01]  /*00b0*/  CS2R R12, SRZ ;  /* 0x00000000000c7805 */ /* 0x000fe2000001ff00 */
[----:B------:R-:W-:Y:S01]  /*00c0*/  MOV R41, RZ ;  /* 0x000000ff00297202 */ /* 0x000fe20000000f00 */
[----:B------:R-:W-:Y:S01]  /*00d0*/  CS2R R32, SRZ ;  /* 0x0000000000207805 */ /* 0x000fe2000001ff00 */
[----:B------:R-:W-:Y:S01]  /*00e0*/  ULDC.64 UR4, c[0x0][0x118] ;  /* 0x0000460000047ab9 */ /* 0x000fe20000000a00 */
[----:B0-----:R-:W-:-:S02]  /*00f0*/  MOV R5, R0 ;  /* 0x0000000000057202 */ /* 0x001fc40000000f00 */
[----:B------:R-:W-:Y:S01]  /*0100*/  SHF.R.U32.HI R6, RZ, 0x4, R0 ;  /* 0x00000004ff067819 */ /* 0x000fe20000011600 */
[----:B-1----:R-:W-:Y:S01]  /*0110*/  IMAD.HI R49, R3, -0x6db6db6d, R2 ;  /* 0x9249249303317827 */ /* 0x002fe200078e0202 */
[C---:B------:R-:W-:Y:S02]  /*0120*/  LOP3.LUT R9, R0.reuse, 0xf, RZ, 0xc0, !PT ;  /* 0x0000000f00097812 */ /* 0x040fe400078ec0ff */
[C---:B------:R-:W-:Y:S01]  /*0130*/  ISETP.GT.AND P0, PT, R0.reuse, 0x1f, PT ;  /* 0x0000001f0000780c */ /* 0x040fe20003f04270 */
[----:B------:R-:W-:Y:S01]  /*0140*/  IMAD.HI R46, R0, -0x6db6db6d, R4 ;  /* 0x92492493002e7827 */ /* 0x000fe200078e0204 */
[----:B------:R-:W-:Y:S02]  /*0150*/  SHF.R.U32.HI R2, RZ, 0x1f, R49 ;  /* 0x0000001fff027819 */ /* 0x000fe40000011631 */
[----:B------:R-:W-:Y:S02]  /*0160*/  PRMT R6, R6, 0x2104, R9 ;  /* 0x0000210406067816 */ /* 0x000fe40000000009 */
[----:B------:R-:W-:Y:S01]  /*0170*/  SHF.R.U32.HI R5, RZ, 0x1f, R46 ;  /* 0x0000001fff057819 */ /* 0x000fe2000001162e */
[----:B------:R-:W-:Y:S01]  /*0180*/  CS2R R8, SRZ ;  /* 0x0000000000087805 */ /* 0x000fe2000001ff00 */
[----:B------:R-:W-:-:S02]  /*0190*/  LEA.HI.SX32 R49, R49, R2, 0x1e ;  /* 0x0000000231317211 */ /* 0x000fc400078ff2ff */
[CC--:B------:R-:W-:Y:S02]  /*01a0*/  LEA.HI.SX32 R7, R46.reuse, R5.reuse, 0x1c ;  /* 0x000000052e077211 */ /* 0x0c0fe400078fe2ff */
[----:B------:R-:W-:Y:S01]  /*01b0*/  LEA.HI.SX32 R46, R46, R5, 0x1d ;  /* 0x000000052e2e7211 */ /* 0x000fe200078feaff */
[C---:B------:R-:W-:Y:S01]  /*01c0*/  IMAD R48, R49.reuse, -0x7, R3 ;  /* 0xfffffff931307824 */ /* 0x040fe200078e0203 */
[----:B------:R-:W-:Y:S01]  /*01d0*/  LEA R3, R49, R6, 0xf ;  /* 0x0000000631037211 */ /* 0x000fe200078e78ff */
[C-C-:B------:R-:W-:Y:S02]  /*01e0*/  IMAD R4, R7.reuse, -0x1c, R0.reuse ;  /* 0xffffffe407047824 */ /* 0x140fe400078e0200 */
[----:B------:R-:W-:Y:S02]  /*01f0*/  IMAD R45, R46, -0xe, R0 ;  /* 0xfffffff22e2d7824 */ /* 0x000fe400078e0200 */
[----:B------:R-:W-:-:S04]  /*0200*/  IMAD R47, R7, 0xc4, R4 ;  /* 0x000000c4072f7824 */ /* 0x000fc800078e0204 */
[----:B------:R-:W-:-:S03]  /*0210*/  IMAD R47, R48, 0x1c, R47 ;  /* 0x0000001c302f7824 */ /* 0x000fc600078e022f */
.L_x_1:
[----:B------:R-:W-:Y:S01]  /*0220*/  MOV R2, 0x4 ;  /* 0x0000000400027802 */ /* 0x000fe20000000f00 */
[C---:B------:R-:W-:Y:S01]  /*0230*/  IMAD R7, R44.reuse, 0xc40, R47 ;  /* 0x00000c402c077824 */ /* 0x040fe200078e022f */
[----:B------:R-:W-:Y:S01]  /*0240*/  LEA R5, R44, R3, 0x4 ;  /* 0x000000032c057211 */ /* 0x000fe200078e20ff */
[----:B------:R-:W-:Y:S06]  /*0250*/  BAR.SYNC 0x0 ;  /* 0x0000000000007b1d */ /* 0x000fec0000000000 */
[----:B------:R-:W-:-:S04]  /*0260*/  IMAD.WIDE R4, R5, R2, c[0x0][0x168] ;  /* 0x00005a0005047625 */ /* 0x000fc800078e0202 */
[----:B------:R-:W-:Y:S01]  /*0270*/  IMAD.WIDE R6, R7, R2, c[0x0][0x160] ;  /* 0x0000580007067625 */ /* 0x000fe200078e0202 */
[----:B------:R-:W2:Y:S04]  /*0280*/  LDG.E.CONSTANT R17, [R4.64] ;  /* 0x0000000404117981 */ /* 0x000ea8000c1e9900 */
[----:B------:R-:W3:Y:S04]  /*0290*/  LDG.E.CONSTANT R19, [R4.64+0x3800] ;  /* 0x0038000404137981 */ /* 0x000ee8000c1e9900 */
[----:B------:R-:W4:Y:S04]  /*02a0*/  LDG.E.CONSTANT R21, [R4.64+0x7000] ;  /* 0x0070000404157981 */ /* 0x000f28000c1e9900 */
[----:B------:R-:W5:Y:S04]  /*02b0*/  LDG.E.CONSTANT R23, [R4.64+0xa800] ;  /* 0x00a8000404177981 */ /* 0x000f68000c1e9900 */
[----:B------:R-:W5:Y:S04]  /*02c0*/  LDG.E.CONSTANT R29, [R4.64+0xe000] ;  /* 0x00e00004041d7981 */ /* 0x000f68000c1e9900 */
[----:B------:R-:W5:Y:S04]  /*02d0*/  LDG.E.CONSTANT R31, [R4.64+0x11800] ;  /* 0x01180004041f7981 */ /* 0x000f68000c1e9900 */
[----:B------:R-:W5:Y:S04]  /*02e0*/  LDG.E.CONSTANT R37, [R4.64+0x15000] ;  /* 0x0150000404257981 */ /* 0x000f68000c1e9900 */
[----:B------:R-:W5:Y:S04]  /*02f0*/  LDG.E.CONSTANT R39, [R4.64+0x18800] ;  /* 0x0188000404277981 */ /* 0x000f68000c1e9900 */
[----:B------:R-:W5:Y:S04]  /*0300*/  LDG.E.CONSTANT R43, [R4.64+0x1c000] ;  /* 0x01c00004042b7981 */ /* 0x000f68000c1e9900 */
[----:B------:R-:W5:Y:S04]  /*0310*/  @!P0 LDG.E.CONSTANT R51, [R4.64+0x1f800] ;  /* 0x01f8000404338981 */ /* 0x000f68000c1e9900 */
[----:B------:R-:W5:Y:S04]  /*0320*/  LDG.E.CONSTANT R25, [R6.64] ;  /* 0x0000000406197981 */ /* 0x000f68000c1e9900 */
[----:B------:R-:W5:Y:S01]  /*0330*/  LDG.E.CONSTANT R27, [R6.64+0x1880] ;  /* 0x00188004061b7981 */ /* 0x000f62000c1e9900 */
[----:B------:R-:W-:-:S02]  /*0340*/  SHF.L.U32 R50, R46, 0x8, RZ ;  /* 0x000000082e327819 */ /* 0x000fc400000006ff */
[----:B------:R-:W-:-:S04]  /*0350*/  IADD3 R44, R44, 0x1, RZ ;  /* 0x000000012c2c7810 */ /* 0x000fc80007ffe0ff */
[----:B------:R-:W-:Y:S01]  /*0360*/  ISETP.NE.AND P1, PT, R44, 0x10, PT ;  /* 0x000000102c00780c */ /* 0x000fe20003f25270 */
[----:B--2---:R-:W-:Y:S04]  /*0370*/  STS [R0.X4+0x700], R17 ;  /* 0x0007001100007388 */ /* 0x004fe80000004800 */
[----:B---3--:R-:W-:Y:S04]  /*0380*/  STS [R0.X4+0xa80], R19 ;  /* 0x000a801300007388 */ /* 0x008fe80000004800 */
[----:B----4-:R-:W-:Y:S04]  /*0390*/  STS [R0.X4+0xe00], R21 ;  /* 0x000e001500007388 */ /* 0x010fe80000004800 */
[----:B-----5:R-:W-:Y:S04]  /*03a0*/  STS [R0.X4+0x1180], R23 ;  /* 0x0011801700007388 */ /* 0x020fe80000004800 */
[----:B------:R-:W-:Y:S04]  /*03b0*/  STS [R0.X4+0x1500], R29 ;  /* 0x0015001d00007388 */ /* 0x000fe80000004800 */
[----:B------:R-:W-:Y:S04]  /*03c0*/  STS [R0.X4+0x1880], R31 ;  /* 0x0018801f00007388 */ /* 0x000fe80000004800 */
[----:B------:R-:W-:Y:S04]  /*03d0*/  STS [R0.X4+0x1c00], R37 ;  /* 0x001c002500007388 */ /* 0x000fe80000004800 */
[----:B------:R-:W-:Y:S04]  /*03e0*/  STS [R0.X4+0x1f80], R39 ;  /* 0x001f802700007388 */ /* 0x000fe80000004800 */
[----:B------:R-:W-:Y:S04]  /*03f0*/  STS [R0.X4+0x2300], R43 ;  /* 0x0023002b00007388 */ /* 0x000fe80000004800 */
[----:B------:R-:W-:Y:S04]  /*0400*/  @!P0 STS [R0.X4+0x2680], R51 ;  /* 0x0026803300008388 */ /* 0x000fe80000004800 */
[----:B------:R-:W-:Y:S04]  /*0410*/  STS [R0.X4], R25 ;  /* 0x0000001900007388 */ /* 0x000fe80000004800 */
[----:B------:R-:W-:Y:S04]  /*0420*/  STS [R0.X4+0x380], R27 ;  /* 0x0003801b00007388 */ /* 0x000fe80000004800 */
[----:B------:R-:W-:Y:S06]  /*0430*/  BAR.SYNC 0x0 ;  /* 0x0000000000007b1d */ /* 0x000fec0000000000 */
[----:B------:R-:W-:Y:S04]  /*0440*/  LDS R58, [R45.X4] ;  /* 0x000000002d3a7984 */ /* 0x000fe80000004800 */
[----:B------:R-:W0:Y:S04]  /*0450*/  LDS.128 R16, [R50+0x700] ;  /* 0x0007000032107984 */ /* 0x000e280000000c00 */
[----:B------:R-:W1:Y:S04]  /*0460*/  LDS.128 R20, [R50+0x1700] ;  /* 0x0017000032147984 */ /* 0x000e680000000c00 */
[----:B------:R-:W2:Y:S04]  /*0470*/  LDS R55, [R45.X4+0x38] ;  /* 0x000038002d377984 */ /* 0x000ea80000004800 */
[----:B------:R-:W3:Y:S04]  /*0480*/  LDS.128 R24, [R50+0x740] ;  /* 0x0007400032187984 */ /* 0x000ee80000000c00 */
[----:B------:R-:W4:Y:S04]  /*0490*/  LDS R57, [R45.X4+0x70] ;  /* 0x000070002d397984 */ /* 0x000f280000004800 */
[----:B------:R-:W5:Y:S04]  /*04a0*/  LDS R54, [R45.X4+0xa8] ;  /* 0x0000a8002d367984 */ /* 0x000f680000004800 */
[----:B------:R-:W5:Y:S04]  /*04b0*/  LDS R56, [R45.X4+0xe0] ;  /* 0x0000e0002d387984 */ /* 0x000f680000004800 */
[----:B------:R-:W5:Y:S04]  /*04c0*/  LDS R51, [R45.X4+0x118] ;  /* 0x000118002d337984 */ /* 0x000f680000004800 */
[----:B------:R-:W5:Y:S04]  /*04d0*/  LDS.128 R36, [R50+0x1780] ;  /* 0x0017800032247984 */ /* 0x000f680000000c00 */
[----:B------:R-:W5:Y:S01]  /*04e0*/  LDS.128 R28, [R50+0x1740] ;  /* 0x00174000321c7984 */ /* 0x000f620000000c00 */
[----:B0-----:R-:W-:-:S02]  /*04f0*/  FFMA R4, R16, R58, R32 ;  /* 0x0000003a10047223 */ /* 0x001fc40000000020 */
[----:B-1----:R-:W-:Y:S02]  /*0500*/  FFMA R6, R58, R20, R34 ;  /* 0x000000143a067223 */ /* 0x002fe40000000022 */
[-C--:B--2---:R-:W-:Y:S02]  /*0510*/  FFMA R16, R16, R55.reuse, R33 ;  /* 0x0000003710107223 */ /* 0x084fe40000000021 */
[----:B------:R-:W-:Y:S02]  /*0520*/  FFMA R20, R20, R55, R35 ;  /* 0x0000003714147223 */ /* 0x000fe40000000023 */
[----:B------:R-:W0:Y:S01]  /*0530*/  LDS.128 R32, [R50+0x780] ;  /* 0x0007800032207984 */ /* 0x000e220000000c00 */
[-C--:B---3--:R-:W-:Y:S02]  /*0540*/  FFMA R8, R58, R24.reuse, R8 ;  /* 0x000000183a087223 */ /* 0x088fe40000000008 */
[----:B------:R-:W-:Y:S02]  /*0550*/  FFMA R24, R55, R24, R41 ;  /* 0x0000001837187223 */ /* 0x000fe40000000029 */
[----:B------:R-:W1:Y:S01]  /*0560*/  LDS.128 R40, [R50+0x7c0] ;  /* 0x0007c00032287984 */ /* 0x000e620000000c00 */
[----:B----4-:R-:W-:-:S02]  /*0570*/  FFMA R5, R57, R17, R4 ;  /* 0x0000001139057223 */ /* 0x010fc40000000004 */
[----:B-----5:R-:W-:Y:S02]  /*0580*/  FFMA R4, R54, R17, R16 ;  /* 0x0000001136047223 */ /* 0x020fe40000000010 */
[CC--:B------:R-:W-:Y:S02]  /*0590*/  FFMA R17, R57.reuse, R21.reuse, R6 ;  /* 0x0000001539117223 */ /* 0x0c0fe40000000006 */
[----:B------:R-:W-:Y:S02]  /*05a0*/  FFMA R16, R56, R18, R5 ;  /* 0x0000001238107223 */ /* 0x000fe40000000005 */
[----:B------:R-:W-:Y:S02]  /*05b0*/  FFMA R20, R54, R21, R20 ;  /* 0x0000001536147223 */ /* 0x000fe40000000014 */
[----:B------:R-:W-:Y:S02]  /*05c0*/  FFMA R5, R57, R25, R8 ;  /* 0x0000001939057223 */ /* 0x000fe40000000008 */
[----:B------:R-:W-:-:S02]  /*05d0*/  FFMA R17, R56, R22, R17 ;  /* 0x0000001638117223 */ /* 0x000fc40000000011 */
[C---:B------:R-:W-:Y:S02]  /*05e0*/  FFMA R22, R51.reuse, R22, R20 ;  /* 0x0000001633167223 */ /* 0x040fe40000000014 */
[----:B------:R-:W-:Y:S02]  /*05f0*/  FFMA R18, R51, R18, R4 ;  /* 0x0000001233127223 */ /* 0x000fe40000000004 */
[----:B------:R-:W-:Y:S02]  /*0600*/  FFMA R20, R56, R26, R5 ;  /* 0x0000001a38147223 */ /* 0x000fe40000000005 */
[----:B------:R-:W2:Y:S01]  /*0610*/  LDS.128 R4, [R50+0x17c0] ;  /* 0x0017c00032047984 */ /* 0x000ea20000000c00 */
[-C--:B------:R-:W-:Y:S02]  /*0620*/  FFMA R8, R58, R36.reuse, R9 ;  /* 0x000000243a087223 */ /* 0x080fe40000000009 */
[----:B------:R-:W-:Y:S02]  /*0630*/  FFMA R24, R54, R25, R24 ;  /* 0x0000001936187223 */ /* 0x000fe40000000018 */
[----:B------:R-:W-:-:S02]  /*0640*/  FFMA R15, R55, R36, R15 ;  /* 0x00000024370f7223 */ /* 0x000fc4000000000f */
[-C--:B------:R-:W-:Y:S01]  /*0650*/  FFMA R9, R57, R37.reuse, R8 ;  /* 0x0000002539097223 */ /* 0x080fe20000000008 */
[----:B------:R-:W-:Y:S01]  /*0660*/  LDS R36, [R45.X4+0x1f8] ;  /* 0x0001f8002d247984 */ /* 0x000fe20000004800 */
[-C--:B------:R-:W-:Y:S02]  /*0670*/  FFMA R10, R58, R28.reuse, R10 ;  /* 0x0000001c3a0a7223 */ /* 0x080fe4000000000a */
[C---:B------:R-:W-:Y:S02]  /*0680*/  FFMA R11, R55.reuse, R28, R11 ;  /* 0x0000001c370b7223 */ /* 0x040fe4000000000b */
[----:B------:R-:W-:Y:S01]  /*0690*/  FFMA R15, R54, R37, R15 ;  /* 0x00000025360f7223 */ /* 0x000fe2000000000f */
[----:B------:R-:W3:Y:S01]  /*06a0*/  LDS R28, [R45.X4+0x150] ;  /* 0x000150002d1c7984 */ /* 0x000ee20000004800 */
[CC--:B0-----:R-:W-:Y:S02]  /*06b0*/  FFMA R12, R58.reuse, R32.reuse, R12 ;  /* 0x000000203a0c7223 */ /* 0x0c1fe4000000000c */
[----:B------:R-:W-:Y:S01]  /*06c0*/  FFMA R13, R55, R32, R13 ;  /* 0x00000020370d7223 */ /* 0x000fe2000000000d */
[----:B------:R-:W-:Y:S01]  /*06d0*/  LDS R37, [R45.X4+0x1c0] ;  /* 0x0001c0002d257984 */ /* 0x000fe20000004800 */
[----:B-1----:R-:W-:-:S02]  /*06e0*/  FFMA R14, R58, R40, R14 ;  /* 0x000000283a0e7223 */ /* 0x002fc4000000000e */
[-C--:B------:R-:W-:Y:S02]  /*06f0*/  FFMA R25, R57, R33.reuse, R12 ;  /* 0x0000002139197223 */ /* 0x080fe4000000000c */
[----:B------:R-:W-:Y:S02]  /*0700*/  FFMA R13, R54, R33, R13 ;  /* 0x00000021360d7223 */ /* 0x000fe4000000000d */
[----:B------:R-:W-:Y:S02]  /*0710*/  FFMA R53, R55, R40, R53 ;  /* 0x0000002837357223 */ /* 0x000fe40000000035 */
[----:B------:R-:W-:Y:S02]  /*0720*/  FFMA R26, R51, R26, R24 ;  /* 0x0000001a331a7223 */ /* 0x000fe40000000018 */
[----:B------:R-:W-:Y:S01]  /*0730*/  FFMA R40, R56, R38, R9 ;  /* 0x0000002638287223 */ /* 0x000fe20000000009 */
[----:B------:R-:W0:Y:S01]  /*0740*/  LDS R24, [R45.X4+0x188] ;  /* 0x000188002d187984 */ /* 0x000e220000004800 */
[----:B------:R-:W-:-:S02]  /*0750*/  FFMA R21, R57, R29, R10 ;  /* 0x0000001d39157223 */ /* 0x000fc4000000000a */
[----:B------:R-:W-:Y:S02]  /*0760*/  FFMA R11, R54, R29, R11 ;  /* 0x0000001d360b7223 */ /* 0x000fe4000000000b */
[----:B------:R-:W-:Y:S02]  /*0770*/  FFMA R9, R57, R41, R14 ;  /* 0x0000002939097223 */ /* 0x000fe4000000000e */
[CC--:B------:R-:W-:Y:S02]  /*0780*/  FFMA R25, R56.reuse, R34.reuse, R25 ;  /* 0x0000002238197223 */ /* 0x0c0fe40000000019 */
[C---:B------:R-:W-:Y:S02]  /*0790*/  FFMA R34, R51.reuse, R34, R13 ;  /* 0x0000002233227223 */ /* 0x040fe4000000000d */
[C---:B------:R-:W-:Y:S02]  /*07a0*/  FFMA R29, R51.reuse, R38, R15 ;  /* 0x00000026331d7223 */ /* 0x040fe4000000000f */
[-C--:B------:R-:W-:Y:S01]  /*07b0*/  FFMA R21, R56, R30.reuse, R21 ;  /* 0x0000001e38157223 */ /* 0x080fe20000000015 */
[----:B------:R-:W1:Y:S01]  /*07c0*/  LDS.128 R12, [R50+0x710] ;  /* 0x00071000320c7984 */ /* 0x000e620000000c00 */
[----:B------:R-:W-:-:S02]  /*07d0*/  FFMA R30, R51, R30, R11 ;  /* 0x0000001e331e7223 */ /* 0x000fc4000000000b */
[----:B------:R-:W-:Y:S02]  /*07e0*/  FFMA R38, R56, R42, R9 ;  /* 0x0000002a38267223 */ /* 0x000fe40000000009 */
[----:B------:R-:W4:Y:S01]  /*07f0*/  LDS.128 R8, [R50+0x1710] ;  /* 0x0017100032087984 */ /* 0x000f220000000c00 */
[-C--:B--2---:R-:W-:Y:S02]  /*0800*/  FFMA R52, R58, R4.reuse, R52 ;  /* 0x000000043a347223 */ /* 0x084fe40000000034 */
[----:B------:R-:W-:Y:S02]  /*0810*/  FFMA R4, R55, R4, R59 ;  /* 0x0000000437047223 */ /* 0x000fe4000000003b */
[C---:B------:R-:W-:Y:S02]  /*0820*/  FFMA R53, R54.reuse, R41, R53 ;  /* 0x0000002936357223 */ /* 0x040fe40000000035 */
[-C--:B------:R-:W-:Y:S02]  /*0830*/  FFMA R41, R57, R5.reuse, R52 ;  /* 0x0000000539297223 */ /* 0x080fe40000000034 */
[----:B------:R-:W-:Y:S01]  /*0840*/  FFMA R4, R54, R5, R4 ;  /* 0x0000000536047223 */ /* 0x000fe20000000004 */
[----:B------:R-:W2:Y:S01]  /*0850*/  LDS R52, [R45.X4+0x230] ;  /* 0x000230002d347984 */ /* 0x000ea20000004800 */
[----:B------:R-:W-:-:S02]  /*0860*/  FFMA R41, R56, R6, R41 ;  /* 0x0000000638297223 */ /* 0x000fc40000000029 */
[C---:B------:R-:W-:Y:S01]  /*0870*/  FFMA R55, R51.reuse, R42, R53 ;  /* 0x0000002a33377223 */ /* 0x040fe20000000035 */
[----:B------:R-:W-:Y:S01]  /*0880*/  LDS R54, [R45.X4+0x2a0] ;  /* 0x0002a0002d367984 */ /* 0x000fe20000004800 */
[----:B------:R-:W-:Y:S02]  /*0890*/  FFMA R6, R51, R6, R4 ;  /* 0x0000000633067223 */ /* 0x000fe40000000004 */
[C---:B---3--:R-:W-:Y:S01]  /*08a0*/  FFMA R32, R28.reuse, R35, R25 ;  /* 0x000000231c207223 */ /* 0x048fe20000000019 */
[----:B------:R-:W3:Y:S01]  /*08b0*/  LDS R51, [R45.X4+0x268] ;  /* 0x000268002d337984 */ /* 0x000ee20000004800 */
[C---:B------:R-:W-:Y:S02]  /*08c0*/  FFMA R4, R28.reuse, R19, R16 ;  /* 0x000000131c047223 */ /* 0x040fe40000000010 */
[----:B------:R-:W-:Y:S01]  /*08d0*/  FFMA R5, R28, R23, R17 ;  /* 0x000000171c057223 */ /* 0x000fe20000000011 */
[----:B------:R-:W5:Y:S01]  /*08e0*/  LDS R42, [R45.X4+0x2d8] ;  /* 0x0002d8002d2a7984 */ /* 0x000f620000004800 */
[----:B0-----:R-:W-:-:S02]  /*08f0*/  FFMA R25, R24, R19, R18 ;  /* 0x0000001318197223 */ /* 0x001fc40000000012 */
[C---:B------:R-:W-:Y:S01]  /*0900*/  FFMA R33, R28.reuse, R27, R20 ;  /* 0x0000001b1c217223 */ /* 0x040fe20000000014 */
[----:B------:R-:W0:Y:S01]  /*0910*/  LDS.128 R16, [R50+0x1750] ;  /* 0x0017500032107984 */ /* 0x000e220000000c00 */
[C---:B------:R-:W-:Y:S02]  /*0920*/  FFMA R53, R28.reuse, R31, R21 ;  /* 0x0000001f1c357223 */ /* 0x040fe40000000015 */
[C---:B------:R-:W-:Y:S02]  /*0930*/  FFMA R40, R28.reuse, R39, R40 ;  /* 0x000000271c287223 */ /* 0x040fe40000000028 */
[C---:B------:R-:W-:Y:S02]  /*0940*/  FFMA R38, R28.reuse, R43, R38 ;  /* 0x0000002b1c267223 */ /* 0x040fe40000000026 */
[----:B------:R-:W-:Y:S02]  /*0950*/  FFMA R41, R28, R7, R41 ;  /* 0x000000071c297223 */ /* 0x000fe40000000029 */
[----:B------:R-:W-:-:S02]  /*0960*/  FFMA R28, R24, R23, R22 ;  /* 0x00000017181c7223 */ /* 0x000fc40000000016 */
[C---:B------:R-:W-:Y:S01]  /*0970*/  FFMA R43, R24.reuse, R43, R55 ;  /* 0x0000002b182b7223 */ /* 0x040fe20000000037 */
[----:B------:R-:W0:Y:S01]  /*0980*/  LDS.128 R20, [R50+0x750] ;  /* 0x0007500032147984 */ /* 0x000e220000000c00 */
[C---:B------:R-:W-:Y:S02]  /*0990*/  FFMA R26, R24.reuse, R27, R26 ;  /* 0x0000001b181a7223 */ /* 0x040fe4000000001a */
[C---:B------:R-:W-:Y:S02]  /*09a0*/  FFMA R30, R24.reuse, R31, R30 ;  /* 0x0000001f181e7223 */ /* 0x040fe4000000001e */
[C---:B------:R-:W-:Y:S02]  /*09b0*/  FFMA R34, R24.reuse, R35, R34 ;  /* 0x0000002318227223 */ /* 0x040fe40000000022 */
[C---:B------:R-:W-:Y:S02]  /*09c0*/  FFMA R39, R24.reuse, R39, R29 ;  /* 0x0000002718277223 */ /* 0x040fe4000000001d */
[----:B------:R-:W-:-:S02]  /*09d0*/  FFMA R55, R24, R7, R6 ;  /* 0x0000000718377223 */ /* 0x000fc40000000006 */
[C---:B-1----:R-:W-:Y:S02]  /*09e0*/  FFMA R24, R12.reuse, R37, R4 ;  /* 0x000000250c187223 */ /* 0x042fe40000000004 */
[----:B------:R-:W-:Y:S02]  /*09f0*/  FFMA R12, R12, R36, R25 ;  /* 0x000000240c0c7223 */ /* 0x000fe40000000019 */
[----:B----4-:R-:W-:Y:S02]  /*0a00*/  FFMA R25, R37, R8, R5 ;  /* 0x0000000825197223 */ /* 0x010fe40000000005 */
[----:B------:R-:W1:Y:S01]  /*0a10*/  LDS.128 R4, [R50+0x790] ;  /* 0x0007900032047984 */ /* 0x000e620000000c00 */
[-C--:B--2---:R-:W-:Y:S02]  /*0a20*/  FFMA R27, R52, R13.reuse, R24 ;  /* 0x0000000d341b7223 */ /* 0x084fe40000000018 */
[----:B---3--:R-:W-:Y:S02]  /*0a30*/  FFMA R13, R51, R13, R12 ;  /* 0x0000000d330d7223 */ /* 0x008fe4000000000c */
[----:B------:R-:W-:-:S02]  /*0a40*/  FFMA R28, R8, R36, R28 ;  /* 0x00000024081c7223 */ /* 0x000fc4000000001c */
[-C--:B------:R-:W-:Y:S02]  /*0a50*/  FFMA R8, R54, R14.reuse, R27 ;  /* 0x0000000e36087223 */ /* 0x080fe4000000001b */
[----:B-----5:R-:W-:Y:S02]  /*0a60*/  FFMA R14, R42, R14, R13 ;  /* 0x0000000e2a0e7223 */ /* 0x020fe4000000000d */
[-C--:B0-----:R-:W-:Y:S02]  /*0a70*/  FFMA R53, R37, R16.reuse, R53 ;  /* 0x0000001025357223 */ /* 0x081fe40000000035 */
[----:B------:R-:W-:Y:S02]  /*0a80*/  FFMA R30, R36, R16, R30 ;  /* 0x00000010241e7223 */ /* 0x000fe4000000001e */
[-C--:B------:R-:W-:Y:S01]  /*0a90*/  FFMA R25, R52, R9.reuse, R25 ;  /* 0x0000000934197223 */ /* 0x080fe20000000019 */
[----:B------:R-:W0:Y:S01]  /*0aa0*/  LDS R16, [R45.X4+0x310] ;  /* 0x000310002d107984 */ /* 0x000e220000004800 */
[----:B------:R-:W-:-:S02]  /*0ab0*/  FFMA R29, R51, R9, R28 ;  /* 0x00000009331d7223 */ /* 0x000fc4000000001c */
[-C--:B------:R-:W-:Y:S02]  /*0ac0*/  FFMA R13, R52, R17.reuse, R53 ;  /* 0x00000011340d7223 */ /* 0x080fe40000000035 */
[----:B------:R-:W-:Y:S02]  /*0ad0*/  FFMA R17, R51, R17, R30 ;  /* 0x0000001133117223 */ /* 0x000fe4000000001e */
[----:B------:R-:W-:Y:S02]  /*0ae0*/  FFMA R33, R37, R20, R33 ;  /* 0x0000001425217223 */ /* 0x000fe40000000021 */
[----:B------:R-:W-:Y:S02]  /*0af0*/  FFMA R9, R54, R10, R25 ;  /* 0x0000000a36097223 */ /* 0x000fe40000000019 */
[----:B------:R-:W-:Y:S02]  /*0b00*/  FFMA R33, R52, R21, R33 ;  /* 0x0000001534217223 */ /* 0x000fe40000000021 */
[----:B------:R-:W-:-:S02]  /*0b10*/  FFMA R13, R54, R18, R13 ;  /* 0x00000012360d7223 */ /* 0x000fc4000000000d */
[C---:B------:R-:W-:Y:S02]  /*0b20*/  FFMA R10, R42.reuse, R10, R29 ;  /* 0x0000000a2a0a7223 */ /* 0x040fe4000000001d */
[----:B------:R-:W-:Y:S01]  /*0b30*/  FFMA R18, R42, R18, R17 ;  /* 0x000000122a127223 */ /* 0x000fe20000000011 */
[----:B------:R-:W2:Y:S01]  /*0b40*/  LDS.128 R28, [R50+0x7d0] ;  /* 0x0007d000321c7984 */ /* 0x000ea20000000c00 */
[----:B------:R-:W-:Y:S02]  /*0b50*/  FFMA R20, R36, R20, R26 ;  /* 0x0000001424147223 */ /* 0x000fe4000000001a */
[----:B------:R-:W-:Y:S01]  /*0b60*/  FFMA R12, R54, R22, R33 ;  /* 0x00000016360c7223 */ /* 0x000fe20000000021 */
[----:B------:R-:W3:Y:S01]  /*0b70*/  LDS.128 R24, [R50+0x1790] ;  /* 0x0017900032187984 */ /* 0x000ee20000000c00 */
[----:B------:R-:W-:Y:S02]  /*0b80*/  FFMA R21, R51, R21, R20 ;  /* 0x0000001533157223 */ /* 0x000fe40000000014 */
[----:B-1----:R-:W-:-:S02]  /*0b90*/  FFMA R32, R37, R4, R32 ;  /* 0x0000000425207223 */ /* 0x002fc40000000020 */
[----:B------:R-:W-:Y:S02]  /*0ba0*/  FFMA R34, R36, R4, R34 ;  /* 0x0000000424227223 */ /* 0x000fe40000000022 */
[-C--:B------:R-:W-:Y:S02]  /*0bb0*/  FFMA R17, R52, R5.reuse, R32 ;  /* 0x0000000534117223 */ /* 0x080fe40000000020 */
[----:B------:R-:W-:Y:S02]  /*0bc0*/  FFMA R5, R51, R5, R34 ;  /* 0x0000000533057223 */ /* 0x000fe40000000022 */
[----:B------:R-:W1:Y:S01]  /*0bd0*/  LDS.128 R32, [R50+0x17d0] ;  /* 0x0017d00032207984 */ /* 0x000e620000000c00 */
[-C--:B------:R-:W-:Y:S02]  /*0be0*/  FFMA R4, R54, R6.reuse, R17 ;  /* 0x0000000636047223 */ /* 0x080fe40000000011 */
[C---:B------:R-:W-:Y:S02]  /*0bf0*/  FFMA R6, R42.reuse, R6, R5 ;  /* 0x000000062a067223 */ /* 0x040fe40000000005 */
[----:B------:R-:W4:Y:S01]  /*0c00*/  LDS R5, [R45.X4+0x348] ;  /* 0x000348002d057984 */ /* 0x000f220000004800 */
[----:B------:R-:W-:-:S02]  /*0c10*/  FFMA R22, R42, R22, R21 ;  /* 0x000000162a167223 */ /* 0x000fc40000000015 */
[C---:B0-----:R-:W-:Y:S02]  /*0c20*/  FFMA R20, R16.reuse, R19, R13 ;  /* 0x0000001310147223 */ /* 0x041fe4000000000d */
[----:B------:R-:W-:Y:S02]  /*0c30*/  FFMA R21, R16, R7, R4 ;  /* 0x0000000710157223 */ /* 0x000fe40000000004 */
[CC--:B--2---:R-:W-:Y:S02]  /*0c40*/  FFMA R38, R37.reuse, R28.reuse, R38 ;  /* 0x0000001c25267223 */ /* 0x0c4fe40000000026 */
[C---:B------:R-:W-:Y:S02]  /*0c50*/  FFMA R28, R36.reuse, R28, R43 ;  /* 0x0000001c241c7223 */ /* 0x040fe4000000002b */
[-C--:B---3--:R-:W-:Y:S02]  /*0c60*/  FFMA R40, R37, R24.reuse, R40 ;  /* 0x0000001825287223 */ /* 0x088fe40000000028 */
[----:B------:R-:W-:-:S02]  /*0c70*/  FFMA R24, R36, R24, R39 ;  /* 0x0000001824187223 */ /* 0x000fc40000000027 */
[C---:B------:R-:W-:Y:S02]  /*0c80*/  FFMA R17, R52.reuse, R29, R38 ;  /* 0x0000001d34117223 */ /* 0x040fe40000000026 */
[----:B------:R-:W-:Y:S02]  /*0c90*/  FFMA R53, R52, R25, R40 ;  /* 0x0000001934357223 */ /* 0x000fe40000000028 */
[C---:B------:R-:W-:Y:S02]  /*0ca0*/  FFMA R29, R51.reuse, R29, R28 ;  /* 0x0000001d331d7223 */ /* 0x040fe4000000001c */
[----:B------:R-:W-:Y:S01]  /*0cb0*/  FFMA R25, R51, R25, R24 ;  /* 0x0000001933197223 */ /* 0x000fe20000000018 */
[----:B------:R-:W-:Y:S01]  /*0cc0*/  LDS R28, [R45.X4+0x380] ;  /* 0x000380002d1c7984 */ /* 0x000fe20000004800 */
[-C--:B-1----:R-:W-:Y:S02]  /*0cd0*/  FFMA R41, R37, R32.reuse, R41 ;  /* 0x0000002025297223 */ /* 0x082fe40000000029 */
[----:B------:R-:W-:-:S02]  /*0ce0*/  FFMA R32, R36, R32, R55 ;  /* 0x0000002024207223 */ /* 0x000fc40000000037 */
[-C--:B------:R-:W-:Y:S01]  /*0cf0*/  FFMA R41, R52, R33.reuse, R41 ;  /* 0x0000002134297223 */ /* 0x080fe20000000029 */
[----:B------:R-:W0:Y:S01]  /*0d00*/  LDS.128 R36, [R50+0x720] ;  /* 0x0007200032247984 */ /* 0x000e220000000c00 */
[----:B------:R-:W-:Y:S02]  /*0d10*/  FFMA R51, R51, R33, R32 ;  /* 0x0000002133337223 */ /* 0x000fe40000000020 */
[----:B------:R-:W-:Y:S02]  /*0d20*/  FFMA R53, R54, R26, R53 ;  /* 0x0000001a36357223 */ /* 0x000fe40000000035 */
[C---:B------:R-:W-:Y:S02]  /*0d30*/  FFMA R24, R42.reuse, R30, R29 ;  /* 0x0000001e2a187223 */ /* 0x040fe4000000001d */
[----:B------:R-:W-:Y:S01]  /*0d40*/  FFMA R26, R42, R26, R25 ;  /* 0x0000001a2a1a7223 */ /* 0x000fe20000000019 */
[----:B------:R-:W1:Y:S01]  /*0d50*/  LDS R29, [R45.X4+0x3b8] ;  /* 0x0003b8002d1d7984 */ /* 0x000e620000004800 */
[----:B------:R-:W-:-:S02]  /*0d60*/  FFMA R33, R54, R34, R41 ;  /* 0x0000002236217223 */ /* 0x000fc40000000029 */
[----:B------:R-:W-:Y:S02]  /*0d70*/  FFMA R56, R42, R34, R51 ;  /* 0x000000222a387223 */ /* 0x000fe40000000033 */
[----:B------:R-:W2:Y:S01]  /*0d80*/  LDS.128 R40, [R50+0x1720] ;  /* 0x0017200032287984 */ /* 0x000ea20000000c00 */
[----:B------:R-:W-:Y:S02]  /*0d90*/  FFMA R52, R54, R30, R17 ;  /* 0x0000001e36347223 */ /* 0x000fe40000000011 */
[C---:B------:R-:W-:Y:S01]  /*0da0*/  FFMA R32, R16.reuse, R27, R53 ;  /* 0x0000001b10207223 */ /* 0x040fe20000000035 */
[----:B------:R-:W3:Y:S01]  /*0db0*/  LDS R51, [R45.X4+0x428] ;  /* 0x000428002d337984 */ /* 0x000ee20000004800 */
[C---:B------:R-:W-:Y:S02]  /*0dc0*/  FFMA R17, R16.reuse, R23, R12 ;  /* 0x0000001710117223 */ /* 0x040fe4000000000c */
[C---:B------:R-:W-:Y:S01]  /*0dd0*/  FFMA R55, R16.reuse, R15, R8 ;  /* 0x0000000f10377223 */ /* 0x040fe20000000008 */
[----:B------:R-:W5:Y:S01]  /*0de0*/  LDS R53, [R45.X4+0x3f0] ;  /* 0x0003f0002d357984 */ /* 0x000f620000004800 */
[----:B------:R-:W-:-:S02]  /*0df0*/  FFMA R25, R16, R11, R9 ;  /* 0x0000000b10197223 */ /* 0x000fc40000000009 */
[C---:B----4-:R-:W-:Y:S01]  /*0e00*/  FFMA R12, R5.reuse, R11, R10 ;  /* 0x0000000b050c7223 */ /* 0x050fe2000000000a */
[----:B------:R-:W4:Y:S01]  /*0e10*/  LDS R34, [R45.X4+0x498] ;  /* 0x000498002d227984 */ /* 0x000f220000004800 */
[C---:B------:R-:W-:Y:S02]  /*0e20*/  FFMA R30, R16.reuse, R31, R52 ;  /* 0x0000001f101e7223 */ /* 0x040fe40000000034 */
[----:B------:R-:W-:Y:S01]  /*0e30*/  FFMA R33, R16, R35, R33 ;  /* 0x0000002310217223 */ /* 0x000fe20000000021 */
[----:B------:R-:W4:Y:S01]  /*0e40*/  LDS.128 R8, [R50+0x760] ;  /* 0x0007600032087984 */ /* 0x000f220000000c00 */
[C---:B------:R-:W-:Y:S02]  /*0e50*/  FFMA R16, R5.reuse, R23, R22 ;  /* 0x0000001705107223 */ /* 0x040fe40000000016 */
[C---:B------:R-:W-:Y:S01]  /*0e60*/  FFMA R14, R5.reuse, R15, R14 ;  /* 0x0000000f050e7223 */ /* 0x040fe2000000000e */
[----:B------:R-:W4:Y:S01]  /*0e70*/  LDS R52, [R45.X4+0x460] ;  /* 0x000460002d347984 */ /* 0x000f220000004800 */
[----:B------:R-:W-:-:S02]  /*0e80*/  FFMA R22, R5, R19, R18 ;  /* 0x0000001305167223 */ /* 0x000fc40000000012 */
[C---:B------:R-:W-:Y:S02]  /*0e90*/  FFMA R23, R5.reuse, R7, R6 ;  /* 0x0000000705177223 */ /* 0x040fe40000000006 */
[C---:B------:R-:W-:Y:S02]  /*0ea0*/  FFMA R54, R5.reuse, R27, R26 ;  /* 0x0000001b05367223 */ /* 0x040fe4000000001a */
[C---:B------:R-:W-:Y:S02]  /*0eb0*/  FFMA R31, R5.reuse, R31, R24 ;  /* 0x0000001f051f7223 */ /* 0x040fe40000000018 */
[----:B------:R-:W-:Y:S02]  /*0ec0*/  FFMA R56, R5, R35, R56 ;  /* 0x0000002305387223 */ /* 0x000fe40000000038 */
[----:B------:R-:W4:Y:S01]  /*0ed0*/  LDS.128 R4, [R50+0x1760] ;  /* 0x0017600032047984 */ /* 0x000f220000000c00 */
[C---:B0-----:R-:W-:Y:S02]  /*0ee0*/  FFMA R18, R36.reuse, R28, R55 ;  /* 0x0000001c24127223 */ /* 0x041fe40000000037 */
[----:B-1----:R-:W-:-:S02]  /*0ef0*/  FFMA R24, R36, R29, R14 ;  /* 0x0000001d24187223 */ /* 0x002fc4000000000e */
[----:B--2---:R-:W-:Y:S02]  /*0f00*/  FFMA R36, R28, R40, R25 ;  /* 0x000000281c247223 */ /* 0x004fe40000000019 */
[----:B------:R-:W-:Y:S02]  /*0f10*/  FFMA R40, R40, R29, R12 ;  /* 0x0000001d28287223 */ /* 0x000fe4000000000c */
[----:B------:R-:W0:Y:S01]  /*0f20*/  LDS.128 R12, [R50+0x7a0] ;  /* 0x0007a000320c7984 */ /* 0x000e220000000c00 */
[-C--:B---3--:R-:W-:Y:S02]  /*0f30*/  FFMA R35, R51, R37.reuse, R24 ;  /* 0x0000002533237223 */ /* 0x088fe40000000018 */
[C---:B-----5:R-:W-:Y:S02]  /*0f40*/  FFMA R19, R53.reuse, R37, R18 ;  /* 0x0000002535137223 */ /* 0x060fe40000000012 */
[-C--:B------:R-:W-:Y:S02]  /*0f50*/  FFMA R36, R53, R41.reuse, R36 ;  /* 0x0000002935247223 */ /* 0x080fe40000000024 */
[----:B------:R-:W-:-:S02]  /*0f60*/  FFMA R41, R51, R41, R40 ;  /* 0x0000002933297223 */ /* 0x000fc40000000028 */
[----:B----4-:R-:W-:Y:S01]  /*0f70*/  FFMA R35, R34, R38, R35 ;  /* 0x0000002622237223 */ /* 0x010fe20000000023 */
[----:B------:R-:W-:Y:S01]  /*0f80*/  LDS R40, [R45.X4+0x5b0] ;  /* 0x0005b0002d287984 */ /* 0x000fe20000004800 */
[-C--:B------:R-:W-:Y:S02]  /*0f90*/  FFMA R24, R28, R8.reuse, R17 ;  /* 0x000000081c187223 */ /* 0x080fe40000000011 */
[----:B------:R-:W-:Y:S02]  /*0fa0*/  FFMA R8, R29, R8, R16 ;  /* 0x000000081d087223 */ /* 0x000fe40000000010 */
[C---:B------:R-:W-:Y:S02]  /*0fb0*/  FFMA R37, R52.reuse, R38, R19 ;  /* 0x0000002634257223 */ /* 0x040fe40000000013 */
[----:B------:R-:W1:Y:S01]  /*0fc0*/  LDS.128 R16, [R50+0x17a0] ;  /* 0x0017a00032107984 */ /* 0x000e620000000c00 */
[-C--:B------:R-:W-:Y:S02]  /*0fd0*/  FFMA R25, R53, R9.reuse, R24 ;  /* 0x0000000935197223 */ /* 0x080fe40000000018 */
[----:B------:R-:W-:Y:S01]  /*0fe0*/  FFMA R9, R51, R9, R8 ;  /* 0x0000000933097223 */ /* 0x000fe20000000008 */
[----:B------:R-:W-:Y:S01]  /*0ff0*/  LDS R38, [R45.X4+0x540] ;  /* 0x000540002d267984 */ /* 0x000fe20000004800 */
[----:B------:R-:W-:-:S02]  /*1000*/  FFMA R36, R52, R42, R36 ;  /* 0x0000002a34247223 */ /* 0x000fc40000000024 */
[----:B------:R-:W-:Y:S02]  /*1010*/  FFMA R42, R34, R42, R41 ;  /* 0x0000002a222a7223 */ /* 0x000fe40000000029 */
[-C--:B------:R-:W-:Y:S02]  /*1020*/  FFMA R20, R28, R4.reuse, R20 ;  /* 0x000000041c147223 */ /* 0x080fe40000000014 */
[----:B------:R-:W-:Y:S02]  /*1030*/  FFMA R22, R29, R4, R22 ;  /* 0x000000041d167223 */ /* 0x000fe40000000016 */
[-C--:B------:R-:W-:Y:S02]  /*1040*/  FFMA R4, R52, R10.reuse, R25 ;  /* 0x0000000a34047223 */ /* 0x080fe40000000019 */
[----:B------:R-:W-:Y:S02]  /*1050*/  FFMA R10, R34, R10, R9 ;  /* 0x0000000a220a7223 */ /* 0x000fe40000000009 */
[----:B------:R-:W-:-:S02]  /*1060*/  FFMA R9, R53, R5, R20 ;  /* 0x0000000535097223 */ /* 0x000fc40000000014 */
[----:B------:R-:W-:Y:S02]  /*1070*/  FFMA R25, R51, R5, R22 ;  /* 0x0000000533197223 */ /* 0x000fe40000000016 */
[----:B------:R-:W-:Y:S02]  /*1080*/  FFMA R5, R52, R6, R9 ;  /* 0x0000000634057223 */ /* 0x000fe40000000009 */
[-C--:B0-----:R-:W-:Y:S02]  /*1090*/  FFMA R8, R28, R12.reuse, R21 ;  /* 0x0000000c1c087223 */ /* 0x081fe40000000015 */
[----:B------:R-:W-:Y:S02]  /*10a0*/  FFMA R12, R29, R12, R23 ;  /* 0x0000000c1d0c7223 */ /* 0x000fe40000000017 */
[----:B------:R-:W-:Y:S01]  /*10b0*/  FFMA R6, R34, R6, R25 ;  /* 0x0000000622067223 */ /* 0x000fe20000000019 */
[----:B------:R-:W0:Y:S01]  /*10c0*/  LDS.128 R20, [R50+0x7e0] ;  /* 0x0007e00032147984 */ /* 0x000e220000000c00 */
[----:B------:R-:W-:-:S02]  /*10d0*/  FFMA R9, R53, R13, R8 ;  /* 0x0000000d35097223 */ /* 0x000fc40000000008 */
[----:B------:R-:W-:Y:S01]  /*10e0*/  FFMA R13, R51, R13, R12 ;  /* 0x0000000d330d7223 */ /* 0x000fe2000000000c */
[----:B------:R-:W2:Y:S04]  /*10f0*/  LDS.128 R24, [R50+0x17e0] ;  /* 0x0017e00032187984 */ /* 0x000ea80000000c00 */
[----:B------:R-:W-:Y:S01]  /*1100*/  LDS R8, [R45.X4+0x508] ;  /* 0x000508002d087984 */ /* 0x000fe20000004800 */
[-C--:B-1----:R-:W-:Y:S02]  /*1110*/  FFMA R32, R28, R16.reuse, R32 ;  /* 0x000000101c207223 */ /* 0x082fe40000000020 */
[----:B------:R-:W-:Y:S02]  /*1120*/  FFMA R54, R29, R16, R54 ;  /* 0x000000101d367223 */ /* 0x000fe40000000036 */
[----:B------:R-:W1:Y:S01]  /*1130*/  LDS R16, [R45.X4+0x4d0] ;  /* 0x0004d0002d107984 */ /* 0x000e620000004800 */
[----:B------:R-:W-:-:S02]  /*1140*/  FFMA R41, R53, R17, R32 ;  /* 0x0000001135297223 */ /* 0x000fc40000000020 */
[----:B------:R-:W-:Y:S02]  /*1150*/  FFMA R55, R51, R17, R54 ;  /* 0x0000001133377223 */ /* 0x000fe40000000036 */
[-C--:B------:R-:W-:Y:S02]  /*1160*/  FFMA R32, R52, R14.reuse, R9 ;  /* 0x0000000e34207223 */ /* 0x080fe40000000009 */
[----:B------:R-:W-:Y:S02]  /*1170*/  FFMA R54, R34, R14, R13 ;  /* 0x0000000e22367223 */ /* 0x000fe4000000000d */
[-C--:B------:R-:W-:Y:S02]  /*1180*/  FFMA R17, R52, R18.reuse, R41 ;  /* 0x0000001234117223 */ /* 0x080fe40000000029 */
[----:B------:R-:W-:Y:S02]  /*1190*/  FFMA R55, R34, R18, R55 ;  /* 0x0000001222377223 */ /* 0x000fe40000000037 */
[----:B0-----:R-:W-:-:S02]  /*11a0*/  FFMA R30, R28, R20, R30 ;  /* 0x000000141c1e7223 */ /* 0x001fc4000000001e */
[C---:B------:R-:W-:Y:S02]  /*11b0*/  FFMA R20, R29.reuse, R20, R31 ;  /* 0x000000141d147223 */ /* 0x040fe4000000001f */
[-C--:B--2---:R-:W-:Y:S02]  /*11c0*/  FFMA R28, R28, R24.reuse, R33 ;  /* 0x000000181c1c7223 */ /* 0x084fe40000000021 */
[----:B------:R-:W-:Y:S02]  /*11d0*/  FFMA R56, R29, R24, R56 ;  /* 0x000000181d387223 */ /* 0x000fe40000000038 */
[C---:B------:R-:W-:Y:S02]  /*11e0*/  FFMA R9, R53.reuse, R21, R30 ;  /* 0x0000001535097223 */ /* 0x040fe4000000001e */
[----:B------:R-:W-:Y:S02]  /*11f0*/  FFMA R13, R53, R25, R28 ;  /* 0x00000019350d7223 */ /* 0x000fe4000000001c */
[C---:B------:R-:W-:Y:S01]  /*1200*/  FFMA R21, R51.reuse, R21, R20 ;  /* 0x0000001533157223 */ /* 0x040fe20000000014 */
[----:B------:R-:W0:Y:S01]  /*1210*/  LDS.128 R28, [R50+0x730] ;  /* 0x00073000321c7984 */ /* 0x000e220000000c00 */
[----:B------:R-:W-:-:S02]  /*1220*/  FFMA R51, R51, R25, R56 ;  /* 0x0000001933337223 */ /* 0x000fc40000000038 */
[C---:B------:R-:W-:Y:S02]  /*1230*/  FFMA R25, R52.reuse, R22, R9 ;  /* 0x0000001634197223 */ /* 0x040fe40000000009 */
[-C--:B------:R-:W-:Y:S02]  /*1240*/  FFMA R24, R52, R26.reuse, R13 ;  /* 0x0000001a34187223 */ /* 0x080fe4000000000d */
[----:B------:R-:W-:Y:S01]  /*1250*/  FFMA R9, R34, R26, R51 ;  /* 0x0000001a22097223 */ /* 0x000fe20000000033 */
[----:B------:R-:W-:Y:S01]  /*1260*/  LDS R52, [R45.X4+0x690] ;  /* 0x000690002d347984 */ /* 0x000fe20000004800 */
[----:B-1----:R-:W-:Y:S02]  /*1270*/  FFMA R13, R16, R43, R36 ;  /* 0x0000002b100d7223 */ /* 0x002fe40000000024 */
[----:B------:R-:W-:Y:S01]  /*1280*/  FFMA R53, R34, R22, R21 ;  /* 0x0000001622357223 */ /* 0x000fe20000000015 */
[----:B------:R-:W-:Y:S01]  /*1290*/  LDS R51, [R45.X4+0x6c8] ;  /* 0x0006c8002d337984 */ /* 0x000fe20000004800 */
[----:B------:R-:W-:-:S02]  /*12a0*/  FFMA R14, R16, R39, R37 ;  /* 0x00000027100e7223 */ /* 0x000fc40000000025 */
[C---:B------:R-:W-:Y:S01]  /*12b0*/  FFMA R12, R16.reuse, R11, R4 ;  /* 0x0000000b100c7223 */ /* 0x040fe20000000004 */
[----:B------:R-:W1:Y:S01]  /*12c0*/  LDS R37, [R45.X4+0x578] ;  /* 0x000578002d257984 */ /* 0x000e620000004800 */
[C---:B------:R-:W-:Y:S02]  /*12d0*/  FFMA R20, R16.reuse, R7, R5 ;  /* 0x0000000710147223 */ /* 0x040fe40000000005 */
[C---:B------:R-:W-:Y:S02]  /*12e0*/  FFMA R36, R16.reuse, R15, R32 ;  /* 0x0000000f10247223 */ /* 0x040fe40000000020 */
[C---:B------:R-:W-:Y:S02]  /*12f0*/  FFMA R26, R16.reuse, R19, R17 ;  /* 0x00000013101a7223 */ /* 0x040fe40000000011 */
[C---:B------:R-:W-:Y:S02]  /*1300*/  FFMA R25, R16.reuse, R23, R25 ;  /* 0x0000001710197223 */ /* 0x040fe40000000019 */
[----:B------:R-:W-:-:S02]  /*1310*/  FFMA R24, R16, R27, R24 ;  /* 0x0000001b10187223 */ /* 0x000fc40000000018 */
[C---:B------:R-:W-:Y:S02]  /*1320*/  FFMA R16, R8.reuse, R39, R35 ;  /* 0x0000002708107223 */ /* 0x040fe40000000023 */
[C---:B------:R-:W-:Y:S01]  /*1330*/  FFMA R21, R8.reuse, R7, R6 ;  /* 0x0000000708157223 */ /* 0x040fe20000000006 */
[----:B------:R-:W2:Y:S01]  /*1340*/  LDS.128 R32, [R50+0x1730] ;  /* 0x0017300032207984 */ /* 0x000ea20000000c00 */
[C---:B------:R-:W-:Y:S02]  /*1350*/  FFMA R18, R8.reuse, R43, R42 ;  /* 0x0000002b08127223 */ /* 0x040fe4000000002a */
[C---:B------:R-:W-:Y:S01]  /*1360*/  FFMA R17, R8.reuse, R11, R10 ;  /* 0x0000000b08117223 */ /* 0x040fe2000000000a */
[----:B------:R-:W3:Y:S01]  /*1370*/  LDS.128 R4, [R50+0x770] ;  /* 0x0007700032047984 */ /* 0x000ee20000000c00 */
[C---:B------:R-:W-:Y:S02]  /*1380*/  FFMA R54, R8.reuse, R15, R54 ;  /* 0x0000000f08367223 */ /* 0x040fe40000000036 */
[C---:B------:R-:W-:Y:S01]  /*1390*/  FFMA R55, R8.reuse, R19, R55 ;  /* 0x0000001308377223 */ /* 0x040fe20000000037 */
[----:B------:R-:W4:Y:S01]  /*13a0*/  LDS R43, [R45.X4+0x620] ;  /* 0x000620002d2b7984 */ /* 0x000f220000004800 */
[----:B------:R-:W-:-:S02]  /*13b0*/  FFMA R53, R8, R23, R53 ;  /* 0x0000001708357223 */ /* 0x000fc40000000035 */
[----:B------:R-:W-:Y:S01]  /*13c0*/  FFMA R27, R8, R27, R9 ;  /* 0x0000001b081b7223 */ /* 0x000fe20000000009 */
[----:B------:R-:W5:Y:S01]  /*13d0*/  LDS R39, [R45.X4+0x5e8] ;  /* 0x0005e8002d277984 */ /* 0x000f620000004800 */
[----:B0-----:R-:W-:-:S03]  /*13e0*/  FFMA R14, R28, R38, R14 ;  /* 0x000000261c0e7223 */ /* 0x001fc6000000000e */
[----:B------:R-:W0:Y:S01]  /*13f0*/  LDS.128 R8, [R50+0x1770] ;  /* 0x0017700032087984 */ /* 0x000e220000000c00 */
[----:B------:R-:W-:-:S03]  /*1400*/  FFMA R14, R40, R29, R14 ;  /* 0x0000001d280e7223 */ /* 0x000fc6000000000e */
[----:B------:R-:W0:Y:S01]  /*1410*/  LDS R42, [R45.X4+0x658] ;  /* 0x000658002d2a7984 */ /* 0x000e220000004800 */
[-C--:B-1----:R-:W-:Y:S02]  /*1420*/  FFMA R16, R28, R37.reuse, R16 ;  /* 0x000000251c107223 */ /* 0x082fe40000000010 */
[----:B--2---:R-:W-:Y:S02]  /*1430*/  FFMA R13, R38, R32, R13 ;  /* 0x00000020260d7223 */ /* 0x004fe4000000000d */
[----:B------:R-:W-:Y:S02]  /*1440*/  FFMA R18, R32, R37, R18 ;  /* 0x0000002520127223 */ /* 0x000fe40000000012 */
[-C--:B---3--:R-:W-:Y:S02]  /*1450*/  FFMA R12, R38, R4.reuse, R12 ;  /* 0x00000004260c7223 */ /* 0x088fe4000000000c */
[----:B------:R-:W-:Y:S02]  /*1460*/  FFMA R22, R37, R4, R17 ;  /* 0x0000000425167223 */ /* 0x000fe40000000011 */
[----:B----4-:R-:W-:-:S02]  /*1470*/  FFMA R14, R43, R30, R14 ;  /* 0x0000001e2b0e7223 */ /* 0x010fc4000000000e */
[CC--:B------:R-:W-:Y:S02]  /*1480*/  FFMA R13, R40.reuse, R33.reuse, R13 ;  /* 0x00000021280d7223 */ /* 0x0c0fe4000000000d */
[C---:B-----5:R-:W-:Y:S02]  /*1490*/  FFMA R15, R39.reuse, R33, R18 ;  /* 0x00000021270f7223 */ /* 0x060fe40000000012 */
[-C--:B------:R-:W-:Y:S02]  /*14a0*/  FFMA R4, R40, R5.reuse, R12 ;  /* 0x0000000528047223 */ /* 0x080fe4000000000c */
[----:B------:R-:W-:Y:S02]  /*14b0*/  FFMA R5, R39, R5, R22 ;  /* 0x0000000527057223 */ /* 0x000fe40000000016 */
[-C--:B0-----:R-:W-:Y:S02]  /*14c0*/  FFMA R20, R38, R8.reuse, R20 ;  /* 0x0000000826147223 */ /* 0x081fe40000000014 */
[----:B------:R-:W-:-:S02]  /*14d0*/  FFMA R8, R37, R8, R21 ;  /* 0x0000000825087223 */ /* 0x000fc40000000015 */
[----:B------:R-:W-:Y:S02]  /*14e0*/  FFMA R32, R52, R31, R14 ;  /* 0x0000001f34207223 */ /* 0x000fe4000000000e */
[CC--:B------:R-:W-:Y:S02]  /*14f0*/  FFMA R13, R43.reuse, R34.reuse, R13 ;  /* 0x000000222b0d7223 */ /* 0x0c0fe4000000000d */
[C---:B------:R-:W-:Y:S02]  /*1500*/  FFMA R14, R42.reuse, R34, R15 ;  /* 0x000000222a0e7223 */ /* 0x040fe4000000000f */
[-C--:B------:R-:W-:Y:S02]  /*1510*/  FFMA R4, R43, R6.reuse, R4 ;  /* 0x000000062b047223 */ /* 0x080fe40000000004 */
[----:B------:R-:W-:Y:S02]  /*1520*/  FFMA R6, R42, R6, R5 ;  /* 0x000000062a067223 */ /* 0x000fe40000000005 */
[----:B------:R-:W-:-:S02]  /*1530*/  FFMA R20, R40, R9, R20 ;  /* 0x0000000928147223 */ /* 0x000fc40000000014 */
[----:B------:R-:W-:Y:S02]  /*1540*/  FFMA R5, R39, R9, R8 ;  /* 0x0000000927057223 */ /* 0x000fe40000000008 */
[CC--:B------:R-:W-:Y:S02]  /*1550*/  FFMA R34, R52.reuse, R35.reuse, R13 ;  /* 0x0000002334227223 */ /* 0x0c0fe4000000000d */
[----:B------:R-:W-:Y:S02]  /*1560*/  FFMA R35, R51, R35, R14 ;  /* 0x0000002333237223 */ /* 0x000fe4000000000e */
[----:B------:R-:W0:Y:S01]  /*1570*/  LDS.128 R12, [R50+0x17b0] ;  /* 0x0017b000320c7984 */ /* 0x000e220000000c00 */
[----:B------:R-:W-:Y:S02]  /*1580*/  FFMA R29, R39, R29, R16 ;  /* 0x0000001d271d7223 */ /* 0x000fe40000000010 */
[-C--:B------:R-:W-:Y:S01]  /*1590*/  FFMA R8, R52, R7.reuse, R4 ;  /* 0x0000000734087223 */ /* 0x080fe20000000004 */
[----:B------:R-:W1:Y:S01]  /*15a0*/  LDS.128 R16, [R50+0x7b0] ;  /* 0x0007b00032107984 */ /* 0x000e620000000c00 */
[----:B------:R-:W-:-:S02]  /*15b0*/  FFMA R41, R51, R7, R6 ;  /* 0x0000000733297223 */ /* 0x000fc40000000006 */
[-C--:B------:R-:W-:Y:S02]  /*15c0*/  FFMA R9, R43, R10.reuse, R20 ;  /* 0x0000000a2b097223 */ /* 0x080fe40000000014 */
[C---:B------:R-:W-:Y:S01]  /*15d0*/  FFMA R28, R42.reuse, R10, R5 ;  /* 0x0000000a2a1c7223 */ /* 0x040fe20000000005 */
[----:B------:R-:W2:Y:S01]  /*15e0*/  LDS.128 R20, [R50+0x17f0] ;  /* 0x0017f00032147984 */ /* 0x000ea20000000c00 */
[----:B------:R-:W-:Y:S02]  /*15f0*/  FFMA R30, R42, R30, R29 ;  /* 0x0000001e2a1e7223 */ /* 0x000fe4000000001d */
[----:B------:R-:W-:Y:S01]  /*1600*/  FFMA R10, R52, R11, R9 ;  /* 0x0000000b340a7223 */ /* 0x000fe20000000009 */
[----:B------:R-:W3:Y:S01]  /*1610*/  LDS.128 R4, [R50+0x7f0] ;  /* 0x0007f00032047984 */ /* 0x000ee20000000c00 */
[C---:B------:R-:W-:Y:S02]  /*1620*/  FFMA R33, R51.reuse, R31, R30 ;  /* 0x0000001f33217223 */ /* 0x040fe4000000001e */
[----:B------:R-:W-:-:S02]  /*1630*/  FFMA R11, R51, R11, R28 ;  /* 0x0000000b330b7223 */ /* 0x000fc4000000001c */
[CC--:B0-----:R-:W-:Y:S02]  /*1640*/  FFMA R26, R38.reuse, R12.reuse, R26 ;  /* 0x0000000c261a7223 */ /* 0x0c1fe4000000001a */
[C---:B------:R-:W-:Y:S02]  /*1650*/  FFMA R12, R37.reuse, R12, R55 ;  /* 0x0000000c250c7223 */ /* 0x040fe40000000037 */
[-C--:B-1----:R-:W-:Y:S02]  /*1660*/  FFMA R36, R38, R16.reuse, R36 ;  /* 0x0000001026247223 */ /* 0x082fe40000000024 */
[----:B------:R-:W-:Y:S02]  /*1670*/  FFMA R54, R37, R16, R54 ;  /* 0x0000001025367223 */ /* 0x000fe40000000036 */
[----:B------:R-:W-:Y:S02]  /*1680*/  FFMA R26, R40, R13, R26 ;  /* 0x0000000d281a7223 */ /* 0x000fe4000000001a */
[----:B--2---:R-:W-:-:S02]  /*1690*/  FFMA R24, R38, R20, R24 ;  /* 0x0000001426187223 */ /* 0x004fc40000000018 */
[C---:B------:R-:W-:Y:S02]  /*16a0*/  FFMA R20, R37.reuse, R20, R27 ;  /* 0x0000001425147223 */ /* 0x040fe4000000001b */
[-C--:B---3--:R-:W-:Y:S02]  /*16b0*/  FFMA R25, R38, R4.reuse, R25 ;  /* 0x0000000426197223 */ /* 0x088fe40000000019 */
[----:B------:R-:W-:Y:S02]  /*16c0*/  FFMA R4, R37, R4, R53 ;  /* 0x0000000425047223 */ /* 0x000fe40000000035 */
[----:B------:R-:W-:Y:S02]  /*16d0*/  FFMA R13, R39, R13, R12 ;  /* 0x0000000d270d7223 */ /* 0x000fe4000000000c */
[C---:B------:R-:W-:Y:S02]  /*16e0*/  FFMA R36, R40.reuse, R17, R36 ;  /* 0x0000001128247223 */ /* 0x040fe40000000024 */
[----:B------:R-:W-:-:S02]  /*16f0*/  FFMA R25, R40, R5, R25 ;  /* 0x0000000528197223 */ /* 0x000fc40000000019 */
[----:B------:R-:W-:Y:S02]  /*1700*/  FFMA R24, R40, R21, R24 ;  /* 0x0000001528187223 */ /* 0x000fe40000000018 */
[C---:B------:R-:W-:Y:S02]  /*1710*/  FFMA R17, R39.reuse, R17, R54 ;  /* 0x0000001127117223 */ /* 0x040fe40000000036 */
[C---:B------:R-:W-:Y:S02]  /*1720*/  FFMA R5, R39.reuse, R5, R4 ;  /* 0x0000000527057223 */ /* 0x040fe40000000004 */
[----:B------:R-:W-:Y:S02]  /*1730*/  FFMA R21, R39, R21, R20 ;  /* 0x0000001527157223 */ /* 0x000fe40000000014 */
[-C--:B------:R-:W-:Y:S02]  /*1740*/  FFMA R26, R43, R14.reuse, R26 ;  /* 0x0000000e2b1a7223 */ /* 0x080fe4000000001a */
[----:B------:R-:W-:-:S02]  /*1750*/  FFMA R14, R42, R14, R13 ;  /* 0x0000000e2a0e7223 */ /* 0x000fc4000000000d */
[C---:B------:R-:W-:Y:S02]  /*1760*/  FFMA R36, R43.reuse, R18, R36 ;  /* 0x000000122b247223 */ /* 0x040fe40000000024 */
[C---:B------:R-:W-:Y:S02]  /*1770*/  FFMA R25, R43.reuse, R6, R25 ;  /* 0x000000062b197223 */ /* 0x040fe40000000019 */
[----:B------:R-:W-:Y:S02]  /*1780*/  FFMA R24, R43, R22, R24 ;  /* 0x000000162b187223 */ /* 0x000fe40000000018 */
[C---:B------:R-:W-:Y:S02]  /*1790*/  FFMA R18, R42.reuse, R18, R17 ;  /* 0x000000122a127223 */ /* 0x040fe40000000011 */
[C---:B------:R-:W-:Y:S02]  /*17a0*/  FFMA R6, R42.reuse, R6, R5 ;  /* 0x000000062a067223 */ /* 0x040fe40000000005 */
[----:B------:R-:W-:-:S02]  /*17b0*/  FFMA R22, R42, R22, R21 ;  /* 0x000000162a167223 */ /* 0x000fc40000000015 */
[CC--:B------:R-:W-:Y:S02]  /*17c0*/  FFMA R9, R52.reuse, R15.reuse, R26 ;  /* 0x0000000f34097223 */ /* 0x0c0fe4000000001a */
[C---:B------:R-:W-:Y:S02]  /*17d0*/  FFMA R15, R51.reuse, R15, R14 ;  /* 0x0000000f330f7223 */ /* 0x040fe4000000000e */
[C---:B------:R-:W-:Y:S02]  /*17e0*/  FFMA R12, R52.reuse, R19, R36 ;  /* 0x00000013340c7223 */ /* 0x040fe40000000024 */
[----:B------:R-:W-:Y:S02]  /*17f0*/  FFMA R14, R52, R7, R25 ;  /* 0x00000007340e7223 */ /* 0x000fe40000000019 */
[C---:B------:R-:W-:Y:S02]  /*1800*/  FFMA R13, R51.reuse, R19, R18 ;  /* 0x00000013330d7223 */ /* 0x040fe40000000012 */
[----:B------:R-:W-:-:S02]  /*1810*/  FFMA R53, R51, R7, R6 ;  /* 0x0000000733357223 */ /* 0x000fc40000000006 */
[-C--:B------:R-:W-:Y:S02]  /*1820*/  FFMA R52, R52, R23.reuse, R24 ;  /* 0x0000001734347223 */ /* 0x080fe40000000018 */
[----:B------:R-:W-:Y:S01]  /*1830*/  FFMA R59, R51, R23, R22 ;  /* 0x00000017333b7223 */ /* 0x000fe20000000016 */
[----:B------:R-:W-:Y:S01]  /*1840*/  @!P1 CALL.REL.NOINC `(.L_x_0) ;  /* 0x0000001000009944 */ /* 0x000fe20003c00000 */
[----:B------:R-:W-:Y:S05]  /*1850*/  BRA `(.L_x_1) ;  /* 0xffffe9c000007947 */ /* 0x000fea000383ffff */
.L_x_0:
[----:B------:R-:W-:Y:S01]  /*1860*/  IMAD R46, R46, 0x310, R45 ;  /* 0x000003102e2e7824 */ /* 0x000fe200078e022d */
[----:B------:R-:W-:Y:S02]  /*1870*/  FMNMX R5, RZ, R32, !PT ;  /* 0x00000020ff057209 */ /* 0x000fe40007800000 */
[----:B------:R-:W-:Y:S01]  /*1880*/  FMNMX R7, RZ, R34, !PT ;  /* 0x00000022ff077209 */ /* 0x000fe20007800000 */
[----:B------:R-:W-:Y:S01]  /*1890*/  IMAD R49, R49, 0x6200, R46 ;  /* 0x0000620031317824 */ /* 0x000fe200078e022e */
[----:B------:R-:W-:Y:S02]  /*18a0*/  FMNMX R17, RZ, R8, !PT ;  /* 0x00000008ff117209 */ /* 0x000fe40007800000 */
[----:B------:R-:W-:Y:S01]  /*18b0*/  FMNMX R33, RZ, R33, !PT ;  /* 0x00000021ff217209 */ /* 0x000fe20007800000 */
[----:B------:R-:W-:Y:S01]  /*18c0*/  IMAD R3, R48, 0x1c, R49 ;  /* 0x0000001c30037824 */ /* 0x000fe200078e0231 */
[----:B------:R-:W-:-:S02]  /*18d0*/  FMNMX R35, RZ, R35, !PT ;  /* 0x00000023ff237209 */ /* 0x000fc40007800000 */
[----:B------:R-:W-:Y:S01]  /*18e0*/  FMNMX R19, RZ, R10, !PT ;  /* 0x0000000aff137209 */ /* 0x000fe20007800000 */
[----:B------:R-:W-:Y:S01]  /*18f0*/  IMAD.WIDE R2, R3, R2, c[0x0][0x170] ;  /* 0x00005c0003027625 */ /* 0x000fe200078e0202 */
[----:B------:R-:W-:Y:S02]  /*1900*/  FMNMX R41, RZ, R41, !PT ;  /* 0x00000029ff297209 */ /* 0x000fe40007800000 */
[----:B------:R-:W-:Y:S02]  /*1910*/  FMNMX R11, RZ, R11, !PT ;  /* 0x0000000bff0b7209 */ /* 0x000fe40007800000 */
[----:B------:R0:W-:Y:S01]  /*1920*/  STG.E [R2.64], R5 ;  /* 0x0000000502007986 */ /* 0x0001e2000c101904 */
[----:B------:R-:W-:Y:S02]  /*1930*/  FMNMX R9, RZ, R9, !PT ;  /* 0x00000009ff097209 */ /* 0x000fe40007800000 */
[----:B------:R-:W-:Y:S01]  /*1940*/  FMNMX R13, RZ, R13, !PT ;  /* 0x0000000dff0d7209 */ /* 0x000fe20007800000 */
[----:B------:R1:W-:Y:S01]  /*1950*/  STG.E [R2.64+0xc400], R7 ;  /* 0x00c4000702007986 */ /* 0x0003e2000c101904 */
[----:B------:R-:W-:-:S02]  /*1960*/  FMNMX R15, RZ, R15, !PT ;  /* 0x0000000fff0f7209 */ /* 0x000fc40007800000 */
[----:B------:R-:W-:Y:S01]  /*1970*/  FMNMX R53, RZ, R53, !PT ;  /* 0x00000035ff357209 */ /* 0x000fe20007800000 */
[----:B------:R2:W-:Y:S01]  /*1980*/  STG.E [R2.64+0x310], R17 ;  /* 0x0003101102007986 */ /* 0x0005e2000c101904 */
[----:B------:R-:W-:Y:S02]  /*1990*/  FMNMX R59, RZ, R59, !PT ;  /* 0x0000003bff3b7209 */ /* 0x000fe40007800000 */
[----:B0-----:R-:W-:Y:S01]  /*19a0*/  FMNMX R5, RZ, R12, !PT ;  /* 0x0000000cff057209 */ /* 0x001fe20007800000 */
[----:B------:R-:W-:Y:S01]  /*19b0*/  STG.E [R2.64+0x38], R33 ;  /* 0x0000382102007986 */ /* 0x000fe2000c101904 */
[----:B-1----:R-:W-:-:S03]  /*19c0*/  FMNMX R7, RZ, R14, !PT ;  /* 0x0000000eff077209 */ /* 0x002fc60007800000 */
[----:B------:R-:W-:Y:S01]  /*19d0*/  STG.E [R2.64+0xc438], R35 ;  /* 0x00c4382302007986 */ /* 0x000fe2000c101904 */
[----:B--2---:R-:W-:-:S03]  /*19e0*/  FMNMX R17, RZ, R52, !PT ;  /* 0x00000034ff117209 */ /* 0x004fc60007800000 */
[----:B------:R-:W-:Y:S04]  /*19f0*/  STG.E [R2.64+0xc710], R19 ;  /* 0x00c7101302007986 */ /* 0x000fe8000c101904 */
        /* <DEDUP_REMOVED lines=9> */
[----:B------:R-:W-:Y:S01]  /*1a90*/  STG.E [R2.64+0xcd68], R59 ;  /* 0x00cd683b02007986 */ /* 0x000fe2000c101904 */
[----:B------:R-:W-:Y:S05]  /*1aa0*/  EXIT ;  /* 0x000000000000794d */ /* 0x000fea0003800000 */
.L_x_2:
[----:B------:R-:W-:-:S00]  /*1ab0*/  BRA `(.L_x_2) ;  /* 0xfffffff000007947 */ /* 0x000fc0000383ffff */
[----:B------:R-:W-:-:S00]  /*1ac0*/  NOP ;  /* 0x0000000000007918 */ /* 0x000fc00000000000 */
        /* <DEDUP_REMOVED lines=11> */
.L_x_3:


//--------------------- .nv.shared.candidate2     --------------------------
	.section	.nv.shared.candidate2,"aw",@nobits
	.align	4
.nv.shared.candidate2:
	.zero		9984
